	.headerflags	@"EF_CUDA_TEXMODE_UNIFIED EF_CUDA_64BIT_ADDRESS EF_CUDA_ACCELERATORS EF_CUDA_SM90 EF_CUDA_VIRTUAL_SM(EF_CUDA_SM90)"
	.elftype	@"ET_EXEC"


//--------------------- .nv.info                  --------------------------
	.section	.nv.info,"",@"SHT_CUDA_INFO"
	.align	4


	//----- nvinfo : EIATTR_REGCOUNT
	.align		4
        /*0000*/ 	.byte	0x04, 0x2f
        /*0002*/ 	.short	(.L_3 - .L_2)
	.align		4
.L_2:
        /*0004*/ 	.word	index@(triton_poi_fused__native_batch_norm_legit_no_training_relu_35)
        /*0008*/ 	.word	0x00000016


	//----- nvinfo : EIATTR_MIN_STACK_SIZE
	.align		4
.L_3:
        /*000c*/ 	.byte	0x04, 0x12
        /*000e*/ 	.short	(.L_5 - .L_4)
	.align		4
.L_4:
        /*0010*/ 	.word	index@(triton_poi_fused__native_batch_norm_legit_no_training_relu_35)
        /*0014*/ 	.word	0x00000000


	//----- nvinfo : EIATTR_FRAME_SIZE
	.align		4
.L_5:
        /*0018*/ 	.byte	0x04, 0x11
        /*001a*/ 	.short	(.L_7 - .L_6)
	.align		4
.L_6:
        /*001c*/ 	.word	index@(triton_poi_fused__native_batch_norm_legit_no_training_relu_35)
        /*0020*/ 	.word	0x00000000


	//----- nvinfo : EIATTR_MIN_STACK_SIZE
	.align		4
.L_7:
        /*0024*/ 	.byte	0x04, 0x12
        /*0026*/ 	.short	(.L_9 - .L_8)
	.align		4
.L_8:
        /*0028*/ 	.word	index@(triton_poi_fused__native_batch_norm_legit_no_training_relu_35)
        /*002c*/ 	.word	0x00000000
.L_9:


//--------------------- .nv.info.triton_poi_fused__native_batch_norm_legit_no_training_relu_35 --------------------------
	.section	.nv.info.triton_poi_fused__native_batch_norm_legit_no_training_relu_35,"",@"SHT_CUDA_INFO"
	.sectionflags	@""
	.align	4


	//----- nvinfo : EIATTR_CUDA_API_VERSION
	.align		4
        /*0000*/ 	.byte	0x04, 0x37
        /*0002*/ 	.short	(.L_11 - .L_10)
.L_10:
        /*0004*/ 	.word	0x0000007c


	//----- nvinfo : EIATTR_KPARAM_INFO
	.align		4
.L_11:
        /*0008*/ 	.byte	0x04, 0x17
        /*000a*/ 	.short	(.L_13 - .L_12)
.L_12:
        /*000c*/ 	.word	0x00000000
        /*0010*/ 	.short	0x0006
        /*0012*/ 	.short	0x0030
        /*0014*/ 	.byte	0x00, 0xf0, 0x11, 0x00


	//----- nvinfo : EIATTR_KPARAM_INFO
	.align		4
.L_13:
        /*0018*/ 	.byte	0x04, 0x17
        /*001a*/ 	.short	(.L_15 - .L_14)
.L_14:
        /*001c*/ 	.word	0x00000000
        /*0020*/ 	.short	0x0005
        /*0022*/ 	.short	0x0028
        /*0024*/ 	.byte	0x00, 0xf4, 0x21, 0x00


	//----- nvinfo : EIATTR_KPARAM_INFO
	.align		4
.L_15:
        /*0028*/ 	.byte	0x04, 0x17
        /*002a*/ 	.short	(.L_17 - .L_16)
.L_16:
        /*002c*/ 	.word	0x00000000
        /*0030*/ 	.short	0x0004
        /*0032*/ 	.short	0x0020
        /*0034*/ 	.byte	0x00, 0xf4, 0x21, 0x00


	//----- nvinfo : EIATTR_KPARAM_INFO
	.align		4
.L_17:
        /*0038*/ 	.byte	0x04, 0x17
        /*003a*/ 	.short	(.L_19 - .L_18)
.L_18:
        /*003c*/ 	.word	0x00000000
        /*0040*/ 	.short	0x0003
        /*0042*/ 	.short	0x0018
        /*0044*/ 	.byte	0x00, 0xf4, 0x21, 0x00


	//----- nvinfo : EIATTR_KPARAM_INFO
	.align		4
.L_19:
        /*0048*/ 	.byte	0x04, 0x17
        /*004a*/ 	.short	(.L_21 - .L_20)
.L_20:
        /*004c*/ 	.word	0x00000000
        /*0050*/ 	.short	0x0002
        /*0052*/ 	.short	0x0010
        /*0054*/ 	.byte	0x00, 0xf4, 0x21, 0x00


	//----- nvinfo : EIATTR_KPARAM_INFO
	.align		4
.L_21:
        /*0058*/ 	.byte	0x04, 0x17
        /*005a*/ 	.short	(.L_23 - .L_22)
.L_22:
        /*005c*/ 	.word	0x00000000
        /*0060*/ 	.short	0x0001
        /*0062*/ 	.short	0x0008
        /*0064*/ 	.byte	0x00, 0xf4, 0x21, 0x00


	//----- nvinfo : EIATTR_KPARAM_INFO
	.align		4
.L_23:
        /*0068*/ 	.byte	0x04, 0x17
        /*006a*/ 	.short	(.L_25 - .L_24)
.L_24:
        /*006c*/ 	.word	0x00000000
        /*0070*/ 	.short	0x0000
        /*0072*/ 	.short	0x0000
        /*0074*/ 	.byte	0x00, 0xf4, 0x21, 0x00


	//----- nvinfo : EIATTR_SPARSE_MMA_MASK
	.align		4
.L_25:
        /*0078*/ 	.byte	0x03, 0x50
        /*007a*/ 	.short	0x0000


	//----- nvinfo : EIATTR_MAXREG_COUNT
	.align		4
        /*007c*/ 	.byte	0x03, 0x1b
        /*007e*/ 	.short	0x00ff


	//----- nvinfo : EIATTR_EXIT_INSTR_OFFSETS
	.align		4
        /*0080*/ 	.byte	0x04, 0x1c
        /*0082*/ 	.short	(.L_27 - .L_26)


	//   ....[0]....
.L_26:
        /*0084*/ 	.word	0x00000420


	//   ....[1]....
        /*0088*/ 	.word	0x00000440


	//----- nvinfo : EIATTR_REQNTID
	.align		4
.L_27:
        /*008c*/ 	.byte	0x04, 0x10
        /*008e*/ 	.short	(.L_29 - .L_28)
.L_28:
        /*0090*/ 	.word	0x00000080
        /*0094*/ 	.word	0x00000001
        /*0098*/ 	.word	0x00000001


	//----- nvinfo : EIATTR_CBANK_PARAM_SIZE
	.align		4
.L_29:
        /*009c*/ 	.byte	0x03, 0x19
        /*009e*/ 	.short	0x0034


	//----- nvinfo : EIATTR_PARAM_CBANK
	.align		4
        /*00a0*/ 	.byte	0x04, 0x0a
        /*00a2*/ 	.short	(.L_31 - .L_30)
	.align		4
.L_30:
        /*00a4*/ 	.word	index@(.nv.constant0.triton_poi_fused__native_batch_norm_legit_no_training_relu_35)
        /*00a8*/ 	.short	0x0210
        /*00aa*/ 	.short	0x0034


	//----- nvinfo : EIATTR_SW_WAR
	.align		4
.L_31:
        /*00ac*/ 	.byte	0x04, 0x36
        /*00ae*/ 	.short	(.L_33 - .L_32)
.L_32:
        /*00b0*/ 	.word	0x00000008
.L_33:


//--------------------- .nv.callgraph             --------------------------
	.section	.nv.callgraph,"",@"SHT_CUDA_CALLGRAPH"
	.align	4
	.sectionentsize	8
	.align		4
        /*0000*/ 	.word	0x00000000
	.align		4
        /*0004*/ 	.word	0xffffffff
	.align		4
        /*0008*/ 	.word	0x00000000
	.align		4
        /*000c*/ 	.word	0xfffffffe
	.align		4
        /*0010*/ 	.word	0x00000000
	.align		4
        /*0014*/ 	.word	0xfffffffd
	.align		4
        /*0018*/ 	.word	0x00000000
	.align		4
        /*001c*/ 	.word	0xfffffffc


//--------------------- .nv.constant4             --------------------------
	.section	.nv.constant4,"a",@progbits
	.align	8
	.align		8
.nv.constant4:
        /*0000*/ 	.dword	_$_str
	.align		8
        /*0008*/ 	.dword	_$_str_$_2


//--------------------- .text.triton_poi_fused__native_batch_norm_legit_no_training_relu_35 --------------------------
	.section	.text.triton_poi_fused__native_batch_norm_legit_no_training_relu_35,"ax",@progbits
	.align	128
        .global         triton_poi_fused__native_batch_norm_legit_no_training_relu_35
        .type           triton_poi_fused__native_batch_norm_legit_no_training_relu_35,@function
        .size           triton_poi_fused__native_batch_norm_legit_no_training_relu_35,(.L_x_1 - triton_poi_fused__native_batch_norm_legit_no_training_relu_35)
        .other          triton_poi_fused__native_batch_norm_legit_no_training_relu_35,@"STO_CUDA_ENTRY STV_DEFAULT"
triton_poi_fused__native_batch_norm_legit_no_training_relu_35:
.text.triton_poi_fused__native_batch_norm_legit_no_training_relu_35:
[----:B------:R-:W0:Y:S01]  /*0000*/  LDC R1, c[0x0][0x28] ;  /* 0x00000a00ff017b82 */ /* 0x000e220000000800 */
[----:B------:R-:W1:Y:S07]  /*0010*/  S2R R0, SR_TID.X ;  /* 0x0000000000007919 */ /* 0x000e6e0000002100 */
[----:B------:R-:W2:Y:S01]  /*0020*/  LDC.64 R8, c[0x0][0x220] ;  /* 0x00008800ff087b82 */ /* 0x000ea20000000a00 */
[----:B------:R-:W-:Y:S01]  /*0030*/  ULDC.64 UR4, c[0x0][0x208] ;  /* 0x0000820000047ab9 */ /* 0x000fe20000000a00 */
[----:B------:R-:W3:Y:S06]  /*0040*/  S2R R5, SR_CTAID.X ;  /* 0x0000000000057919 */ /* 0x000eec0000002500 */
[----:B------:R-:W4:Y:S08]  /*0050*/  LDC.64 R12, c[0x0][0x210] ;  /* 0x00008400ff0c7b82 */ /* 0x000f300000000a00 */
[----:B------:R-:W5:Y:S08]  /*0060*/  LDC.64 R14, c[0x0][0x218] ;  /* 0x00008600ff0e7b82 */ /* 0x000f700000000a00 */
[----:B------:R-:W5:Y:S01]  /*0070*/  LDC.64 R16, c[0x0][0x228] ;  /* 0x00008a00ff107b82 */ /* 0x000f620000000a00 */
[----:B-1----:R-:W-:-:S07]  /*0080*/  SHF.L.U32 R0, R0, 0x1, RZ ;  /* 0x0000000100007819 */ /* 0x002fce00000006ff */
[----:B------:R-:W1:Y:S01]  /*0090*/  LDC.64 R18, c[0x0][0x230] ;  /* 0x00008c00ff127b82 */ /* 0x000e620000000a00 */
[----:B---3--:R-:W-:Y:S02]  /*00a0*/  SHF.R.S32.HI R3, RZ, 0x17, R5 ;  /* 0x00000017ff037819 */ /* 0x008fe40000011405 */
[----:B------:R-:W-:Y:S02]  /*00b0*/  LOP3.LUT R0, R0, 0xfe, RZ, 0xc0, !PT ;  /* 0x000000fe00007812 */ /* 0x000fe400078ec0ff */
[----:B------:R-:W-:Y:S02]  /*00c0*/  SGXT R3, R3, 0x1 ;  /* 0x000000010303781a */ /* 0x000fe40000000200 */
[----:B------:R-:W-:-:S04]  /*00d0*/  LEA R0, R5, R0, 0x8 ;  /* 0x0000000005007211 */ /* 0x000fc800078e40ff */
[----:B------:R-:W-:Y:S02]  /*00e0*/  LEA.HI R3, R3, R0, RZ, 0x7 ;  /* 0x0000000003037211 */ /* 0x000fe400078f38ff */
[----:B------:R-:W-:Y:S02]  /*00f0*/  ISETP.GE.AND P0, PT, R0, 0x800, PT ;  /* 0x000008000000780c */ /* 0x000fe40003f06270 */
[----:B------:R-:W-:-:S04]  /*0100*/  LOP3.LUT R3, R3, 0xffffff80, RZ, 0xc0, !PT ;  /* 0xffffff8003037812 */ /* 0x000fc800078ec0ff */
[----:B------:R-:W-:Y:S02]  /*0110*/  IADD3 R11, R0, -R3, RZ ;  /* 0x80000003000b7210 */ /* 0x000fe40007ffe0ff */
[----:B------:R-:W-:-:S03]  /*0120*/  CS2R R2, SRZ ;  /* 0x0000000000027805 */ /* 0x000fc6000001ff00 */
[----:B--2---:R-:W-:-:S05]  /*0130*/  IMAD.WIDE R8, R11, 0x4, R8 ;  /* 0x000000040b087825 */ /* 0x004fca00078e0208 */
[----:B------:R2:W3:Y:S01]  /*0140*/  @!P0 LDG.E.EL.64 R2, desc[UR4][R8.64] ;  /* 0x0000000408028981 */ /* 0x0004e2000c2e1b00 */
[----:B------:R-:W-:Y:S02]  /*0150*/  CS2R R4, SRZ ;  /* 0x0000000000047805 */ /* 0x000fe4000001ff00 */
[----:B------:R-:W-:Y:S01]  /*0160*/  CS2R R6, SRZ ;  /* 0x0000000000067805 */ /* 0x000fe2000001ff00 */
[----:B----4-:R-:W-:-:S04]  /*0170*/  IMAD.WIDE R12, R0, 0x4, R12 ;  /* 0x00000004000c7825 */ /* 0x010fc800078e020c */
[C---:B-----5:R-:W-:Y:S01]  /*0180*/  IMAD.WIDE R14, R11.reuse, 0x4, R14 ;  /* 0x000000040b0e7825 */ /* 0x060fe200078e020e */
[----:B------:R-:W4:Y:S01]  /*0190*/  @!P0 LDG.E.64 R4, desc[UR4][R12.64] ;  /* 0x000000040c048981 */ /* 0x000f22000c1e1b00 */
[----:B--2---:R-:W-:Y:S02]  /*01a0*/  CS2R R8, SRZ ;  /* 0x0000000000087805 */ /* 0x004fe4000001ff00 */
[C---:B0-----:R-:W-:Y:S01]  /*01b0*/  IMAD.WIDE R16, R11.reuse, 0x4, R16 ;  /* 0x000000040b107825 */ /* 0x041fe200078e0210 */
[----:B------:R0:W4:Y:S03]  /*01c0*/  @!P0 LDG.E.EL.64 R6, desc[UR4][R14.64] ;  /* 0x000000040e068981 */ /* 0x000126000c2e1b00 */
[----:B-1----:R-:W-:Y:S01]  /*01d0*/  IMAD.WIDE R18, R11, 0x4, R18 ;  /* 0x000000040b127825 */ /* 0x002fe200078e0212 */
[----:B------:R-:W-:-:S04]  /*01e0*/  CS2R R10, SRZ ;  /* 0x00000000000a7805 */ /* 0x000fc8000001ff00 */
[----:B------:R-:W2:Y:S04]  /*01f0*/  @!P0 LDG.E.EL.64 R8, desc[UR4][R18.64] ;  /* 0x0000000412088981 */ /* 0x000ea8000c2e1b00 */
[----:B------:R-:W2:Y:S01]  /*0200*/  @!P0 LDG.E.EL.64 R10, desc[UR4][R16.64] ;  /* 0x00000004100a8981 */ /* 0x000ea2000c2e1b00 */
[----:B0-----:R-:W-:Y:S01]  /*0210*/  HFMA2.MMA R14, -RZ, RZ, 1.625, 0 ;  /* 0x3e800000ff0e7435 */ /* 0x001fe200000001ff */
[----:B---3--:R-:W-:Y:S01]  /*0220*/  FADD R2, R2, 9.9999997473787516356e-06 ;  /* 0x3727c5ac02027421 */ /* 0x008fe20000000000 */
[----:B------:R-:W-:-:S03]  /*0230*/  FADD R3, R3, 9.9999997473787516356e-06 ;  /* 0x3727c5ac03037421 */ /* 0x000fc60000000000 */
[----:B------:R-:W0:Y:S08]  /*0240*/  MUFU.SQRT R12, R2 ;  /* 0x00000002000c7308 */ /* 0x000e300000002000 */
[----:B------:R1:W3:Y:S01]  /*0250*/  MUFU.SQRT R13, R3 ;  /* 0x00000003000d7308 */ /* 0x0002e20000002000 */
[C---:B0-----:R-:W-:Y:S02]  /*0260*/  FSETP.GT.AND P1, PT, R12.reuse, 8.50705917302346158658e+37, PT ;  /* 0x7e8000000c00780b */ /* 0x041fe40003f24000 */
[----:B------:R-:W-:Y:S01]  /*0270*/  FSETP.GEU.AND P3, PT, R12, 1.175494350822287508e-38, PT ;  /* 0x008000000c00780b */ /* 0x000fe20003f6e000 */
[----:B-1----:R-:W0:Y:S01]  /*0280*/  LDC.64 R2, c[0x0][0x238] ;  /* 0x00008e00ff027b82 */ /* 0x002e220000000a00 */
[----:B---3--:R-:W-:-:S02]  /*0290*/  FSETP.GT.AND P2, PT, R13, 8.50705917302346158658e+37, PT ;  /* 0x7e8000000d00780b */ /* 0x008fc40003f44000 */
[----:B------:R-:W-:-:S07]  /*02a0*/  FSETP.GEU.AND P4, PT, R13, 1.175494350822287508e-38, PT ;  /* 0x008000000d00780b */ /* 0x000fce0003f8e000 */
[----:B------:R-:W-:-:S04]  /*02b0*/  @P1 FMUL R12, R12, 0.25 ;  /* 0x3e8000000c0c1820 */ /* 0x000fc80000400000 */
[----:B------:R-:W-:Y:S01]  /*02c0*/  @!P3 FMUL R12, R12, 16777216 ;  /* 0x4b8000000c0cb820 */ /* 0x000fe20000400000 */
[----:B------:R-:W-:-:S04]  /*02d0*/  @P2 FMUL R13, R13, 0.25 ;  /* 0x3e8000000d0d2820 */ /* 0x000fc80000400000 */
[----:B------:R-:W-:Y:S01]  /*02e0*/  @!P4 FMUL R13, R13, 16777216 ;  /* 0x4b8000000d0dc820 */ /* 0x000fe20000400000 */
[----:B------:R-:W1:Y:S01]  /*02f0*/  MUFU.RCP R12, R12 ;  /* 0x0000000c000c7308 */ /* 0x000e620000001000 */
[----:B------:R-:W-:-:S07]  /*0300*/  FSEL R15, R14, 1, P1 ;  /* 0x3f8000000e0f7808 */ /* 0x000fce0000800000 */
[----:B------:R-:W3:Y:S01]  /*0310*/  MUFU.RCP R13, R13 ;  /* 0x0000000d000d7308 */ /* 0x000ee20000001000 */
[----:B------:R-:W-:Y:S01]  /*0320*/  FSEL R14, R14, 1, P2 ;  /* 0x3f8000000e0e7808 */ /* 0x000fe20001000000 */
[----:B------:R-:W-:-:S04]  /*0330*/  @!P3 FMUL R15, R15, 16777216 ;  /* 0x4b8000000f0fb820 */ /* 0x000fc80000400000 */
[----:B------:R-:W-:Y:S01]  /*0340*/  @!P4 FMUL R14, R14, 16777216 ;  /* 0x4b8000000e0ec820 */ /* 0x000fe20000400000 */
[----:B----4-:R-:W-:Y:S01]  /*0350*/  FADD R5, -R7, R5 ;  /* 0x0000000507057221 */ /* 0x010fe20000000100 */
[----:B------:R-:W-:Y:S01]  /*0360*/  FADD R4, -R6, R4 ;  /* 0x0000000406047221 */ /* 0x000fe20000000100 */
[----:B-1----:R-:W-:Y:S01]  /*0370*/  FMUL R15, R12, R15 ;  /* 0x0000000f0c0f7220 */ /* 0x002fe20000400000 */
[----:B---3--:R-:W-:-:S03]  /*0380*/  FMUL R14, R13, R14 ;  /* 0x0000000e0d0e7220 */ /* 0x008fc60000400000 */
[----:B------:R-:W-:Y:S01]  /*0390*/  FMUL R15, R4, R15 ;  /* 0x0000000f040f7220 */ /* 0x000fe20000400000 */
[----:B------:R-:W-:-:S03]  /*03a0*/  FMUL R14, R5, R14 ;  /* 0x0000000e050e7220 */ /* 0x000fc60000400000 */
[----:B--2---:R-:W-:Y:S01]  /*03b0*/  FFMA R8, R15, R10, R8 ;  /* 0x0000000a0f087223 */ /* 0x004fe20000000008 */
[----:B------:R-:W-:-:S04]  /*03c0*/  FFMA R9, R14, R11, R9 ;  /* 0x0000000b0e097223 */ /* 0x000fc80000000009 */
[----:B------:R-:W-:Y:S02]  /*03d0*/  FSETP.GEU.AND P1, PT, R8, RZ, PT ;  /* 0x000000ff0800720b */ /* 0x000fe40003f2e000 */
[C---:B------:R-:W-:Y:S01]  /*03e0*/  FSETP.GEU.AND P2, PT, R9.reuse, RZ, PT ;  /* 0x000000ff0900720b */ /* 0x040fe20003f4e000 */
[----:B0-----:R-:W-:Y:S01]  /*03f0*/  IMAD.WIDE R2, R0, 0x4, R2 ;  /* 0x0000000400027825 */ /* 0x001fe200078e0202 */
[----:B------:R-:W-:Y:S02]  /*0400*/  FSEL R8, R8, RZ, P1 ;  /* 0x000000ff08087208 */ /* 0x000fe40000800000 */
[----:B------:R-:W-:Y:S01]  /*0410*/  FSEL R9, R9, RZ, P2 ;  /* 0x000000ff09097208 */ /* 0x000fe20001000000 */
[----:B------:R-:W-:Y:S08]  /*0420*/  @P0 EXIT ;  /* 0x000000000000094d */ /* 0x000ff00003800000 */
[----:B------:R-:W-:Y:S01]  /*0430*/  STG.E.64 desc[UR4][R2.64], R8 ;  /* 0x0000000802007986 */ /* 0x000fe2000c101b04 */
[----:B------:R-:W-:Y:S05]  /*0440*/  EXIT ;  /* 0x000000000000794d */ /* 0x000fea0003800000 */
.L_x_0:
[----:B------:R-:W-:-:S00]  /*0450*/  BRA `(.L_x_0) ;  /* 0xfffffffc00fc7947 */ /* 0x000fc0000383ffff */
[----:B------:R-:W-:-:S00]  /*0460*/  NOP ;  /* 0x0000000000007918 */ /* 0x000fc00000000000 */
        /* <DEDUP_REMOVED lines=9> */
.L_x_1:


//--------------------- .nv.global.init           --------------------------
	.section	.nv.global.init,"aw",@progbits
.nv.global.init:
	.type		_$_str,@object
	.size		_$_str,(_$_str_$_2 - _$_str)
_$_str:
        /*0000*/ 	.byte	0x5f, 0x5f, 0x43, 0x55, 0x44, 0x41, 0x5f, 0x46, 0x54, 0x5a, 0x00
	.type		_$_str_$_2,@object
	.size		_$_str_$_2,(.L_1 - _$_str_$_2)
_$_str_$_2:
        /*000b*/ 	.byte	0x5f, 0x5f, 0x43, 0x55, 0x44, 0x41, 0x5f, 0x50, 0x52, 0x45, 0x43, 0x5f, 0x53, 0x51, 0x52, 0x54
        /*001b*/ 	.byte	0x00
.L_1:


//--------------------- .nv.constant0.triton_poi_fused__native_batch_norm_legit_no_training_relu_35 --------------------------
	.section	.nv.constant0.triton_poi_fused__native_batch_norm_legit_no_training_relu_35,"a",@progbits
	.sectionflags	@""
	.align	4
.nv.constant0.triton_poi_fused__native_batch_norm_legit_no_training_relu_35:
	.zero		580
